	.headerflags	@"EF_CUDA_TEXMODE_UNIFIED EF_CUDA_64BIT_ADDRESS EF_CUDA_ACCELERATORS EF_CUDA_SM90 EF_CUDA_VIRTUAL_SM(EF_CUDA_SM90)"
	.elftype	@"ET_EXEC"


//--------------------- .nv.info                  --------------------------
	.section	.nv.info,"",@"SHT_CUDA_INFO"
	.align	4


	//----- nvinfo : EIATTR_REGCOUNT
	.align		4
        /*0000*/ 	.byte	0x04, 0x2f
        /*0002*/ 	.short	(.L_1 - .L_0)
	.align		4
.L_0:
        /*0004*/ 	.word	index@(triton_poi_fused_mul_sigmoid_24)
        /*0008*/ 	.word	0x0000000c


	//----- nvinfo : EIATTR_MIN_STACK_SIZE
	.align		4
.L_1:
        /*000c*/ 	.byte	0x04, 0x12
        /*000e*/ 	.short	(.L_3 - .L_2)
	.align		4
.L_2:
        /*0010*/ 	.word	index@(triton_poi_fused_mul_sigmoid_24)
        /*0014*/ 	.word	0x00000000


	//----- nvinfo : EIATTR_FRAME_SIZE
	.align		4
.L_3:
        /*0018*/ 	.byte	0x04, 0x11
        /*001a*/ 	.short	(.L_5 - .L_4)
	.align		4
.L_4:
        /*001c*/ 	.word	index@(triton_poi_fused_mul_sigmoid_24)
        /*0020*/ 	.word	0x00000000


	//----- nvinfo : EIATTR_MIN_STACK_SIZE
	.align		4
.L_5:
        /*0024*/ 	.byte	0x04, 0x12
        /*0026*/ 	.short	(.L_7 - .L_6)
	.align		4
.L_6:
        /*0028*/ 	.word	index@(triton_poi_fused_mul_sigmoid_24)
        /*002c*/ 	.word	0x00000000
.L_7:


//--------------------- .nv.info.triton_poi_fused_mul_sigmoid_24 --------------------------
	.section	.nv.info.triton_poi_fused_mul_sigmoid_24,"",@"SHT_CUDA_INFO"
	.sectionflags	@""
	.align	4


	//----- nvinfo : EIATTR_CUDA_API_VERSION
	.align		4
        /*0000*/ 	.byte	0x04, 0x37
        /*0002*/ 	.short	(.L_9 - .L_8)
.L_8:
        /*0004*/ 	.word	0x0000007c


	//----- nvinfo : EIATTR_KPARAM_INFO
	.align		4
.L_9:
        /*0008*/ 	.byte	0x04, 0x17
        /*000a*/ 	.short	(.L_11 - .L_10)
.L_10:
        /*000c*/ 	.word	0x00000000
        /*0010*/ 	.short	0x0002
        /*0012*/ 	.short	0x0010
        /*0014*/ 	.byte	0x00, 0xf0, 0x11, 0x00


	//----- nvinfo : EIATTR_KPARAM_INFO
	.align		4
.L_11:
        /*0018*/ 	.byte	0x04, 0x17
        /*001a*/ 	.short	(.L_13 - .L_12)
.L_12:
        /*001c*/ 	.word	0x00000000
        /*0020*/ 	.short	0x0001
        /*0022*/ 	.short	0x0008
        /*0024*/ 	.byte	0x00, 0xf4, 0x21, 0x00


	//----- nvinfo : EIATTR_KPARAM_INFO
	.align		4
.L_13:
        /*0028*/ 	.byte	0x04, 0x17
        /*002a*/ 	.short	(.L_15 - .L_14)
.L_14:
        /*002c*/ 	.word	0x00000000
        /*0030*/ 	.short	0x0000
        /*0032*/ 	.short	0x0000
        /*0034*/ 	.byte	0x00, 0xf4, 0x21, 0x00


	//----- nvinfo : EIATTR_SPARSE_MMA_MASK
	.align		4
.L_15:
        /*0038*/ 	.byte	0x03, 0x50
        /*003a*/ 	.short	0x0000


	//----- nvinfo : EIATTR_MAXREG_COUNT
	.align		4
        /*003c*/ 	.byte	0x03, 0x1b
        /*003e*/ 	.short	0x00ff


	//----- nvinfo : EIATTR_EXIT_INSTR_OFFSETS
	.align		4
        /*0040*/ 	.byte	0x04, 0x1c
        /*0042*/ 	.short	(.L_17 - .L_16)


	//   ....[0]....
.L_16:
        /*0044*/ 	.word	0x00000230


	//----- nvinfo : EIATTR_REQNTID
	.align		4
.L_17:
        /*0048*/ 	.byte	0x04, 0x10
        /*004a*/ 	.short	(.L_19 - .L_18)
.L_18:
        /*004c*/ 	.word	0x00000080
        /*0050*/ 	.word	0x00000001
        /*0054*/ 	.word	0x00000001


	//----- nvinfo : EIATTR_CBANK_PARAM_SIZE
	.align		4
.L_19:
        /*0058*/ 	.byte	0x03, 0x19
        /*005a*/ 	.short	0x0014


	//----- nvinfo : EIATTR_PARAM_CBANK
	.align		4
        /*005c*/ 	.byte	0x04, 0x0a
        /*005e*/ 	.short	(.L_21 - .L_20)
	.align		4
.L_20:
        /*0060*/ 	.word	index@(.nv.constant0.triton_poi_fused_mul_sigmoid_24)
        /*0064*/ 	.short	0x0210
        /*0066*/ 	.short	0x0014


	//----- nvinfo : EIATTR_SW_WAR
	.align		4
.L_21:
        /*0068*/ 	.byte	0x04, 0x36
        /*006a*/ 	.short	(.L_23 - .L_22)
.L_22:
        /*006c*/ 	.word	0x00000008
.L_23:


//--------------------- .nv.callgraph             --------------------------
	.section	.nv.callgraph,"",@"SHT_CUDA_CALLGRAPH"
	.align	4
	.sectionentsize	8
	.align		4
        /*0000*/ 	.word	0x00000000
	.align		4
        /*0004*/ 	.word	0xffffffff
	.align		4
        /*0008*/ 	.word	0x00000000
	.align		4
        /*000c*/ 	.word	0xfffffffe
	.align		4
        /*0010*/ 	.word	0x00000000
	.align		4
        /*0014*/ 	.word	0xfffffffd
	.align		4
        /*0018*/ 	.word	0x00000000
	.align		4
        /*001c*/ 	.word	0xfffffffc


//--------------------- .text.triton_poi_fused_mul_sigmoid_24 --------------------------
	.section	.text.triton_poi_fused_mul_sigmoid_24,"ax",@progbits
	.align	128
        .global         triton_poi_fused_mul_sigmoid_24
        .type           triton_poi_fused_mul_sigmoid_24,@function
        .size           triton_poi_fused_mul_sigmoid_24,(.L_x_1 - triton_poi_fused_mul_sigmoid_24)
        .other          triton_poi_fused_mul_sigmoid_24,@"STO_CUDA_ENTRY STV_DEFAULT"
triton_poi_fused_mul_sigmoid_24:
.text.triton_poi_fused_mul_sigmoid_24:
[----:B------:R-:W-:Y:S01]  /*0000*/  LDC R1, c[0x0][0x28] ;  /* 0x00000a00ff017b82 */ /* 0x000fe20000000800 */
[----:B------:R-:W1:Y:S07]  /*0010*/  S2R R0, SR_TID.X ;  /* 0x0000000000007919 */ /* 0x000e6e0000002100 */
[----:B------:R-:W2:Y:S01]  /*0020*/  LDC.64 R2, c[0x0][0x210] ;  /* 0x00008400ff027b82 */ /* 0x000ea20000000a00 */
[----:B------:R-:W-:Y:S01]  /*0030*/  ULDC.64 UR4, c[0x0][0x208] ;  /* 0x0000820000047ab9 */ /* 0x000fe20000000a00 */
[----:B------:R-:W3:Y:S01]  /*0040*/  S2R R7, SR_CTAID.X ;  /* 0x0000000000077919 */ /* 0x000ee20000002500 */
[----:B-1----:R-:W-:-:S04]  /*0050*/  LOP3.LUT R0, R0, 0x7f, RZ, 0xc0, !PT ;  /* 0x0000007f00007812 */ /* 0x002fc800078ec0ff */
[----:B---3--:R-:W-:-:S04]  /*0060*/  LEA R7, R7, R0, 0x7 ;  /* 0x0000000007077211 */ /* 0x008fc800078e38ff */
[----:B------:R-:W-:-:S04]  /*0070*/  SHF.R.S32.HI R0, RZ, 0x1f, R7 ;  /* 0x0000001fff007819 */ /* 0x000fc80000011407 */
[----:B------:R-:W-:-:S04]  /*0080*/  LEA.HI R0, R0, R7, RZ, 0x7 ;  /* 0x0000000700007211 */ /* 0x000fc800078f38ff */
[C---:B------:R-:W-:Y:S02]  /*0090*/  SHF.L.U32 R4, R0.reuse, 0x1, RZ ;  /* 0x0000000100047819 */ /* 0x040fe400000006ff */
[----:B------:R-:W-:Y:S02]  /*00a0*/  LOP3.LUT R0, R0, 0xffffff80, RZ, 0xc0, !PT ;  /* 0xffffff8000007812 */ /* 0x000fe400078ec0ff */
[----:B------:R-:W-:-:S04]  /*00b0*/  LOP3.LUT R4, R4, 0xffffff00, RZ, 0xc0, !PT ;  /* 0xffffff0004047812 */ /* 0x000fc800078ec0ff */
[----:B------:R-:W-:-:S04]  /*00c0*/  IADD3 R9, R4, R7, -R0 ;  /* 0x0000000704097210 */ /* 0x000fc80007ffe800 */
[----:B------:R-:W-:-:S05]  /*00d0*/  IADD3 R5, R9, 0x80, RZ ;  /* 0x0000008009057810 */ /* 0x000fca0007ffe0ff */
[----:B--2---:R-:W-:-:S06]  /*00e0*/  IMAD.WIDE R4, R5, 0x4, R2 ;  /* 0x0000000405047825 */ /* 0x004fcc00078e0202 */
[----:B------:R-:W2:Y:S01]  /*00f0*/  LDG.E R4, desc[UR4][R4.64] ;  /* 0x0000000404047981 */ /* 0x000ea2000c1e1900 */
[----:B------:R-:W-:-:S05]  /*0100*/  IMAD.WIDE R2, R9, 0x4, R2 ;  /* 0x0000000409027825 */ /* 0x000fca00078e0202 */
[----:B------:R1:W3:Y:S02]  /*0110*/  LDG.E R0, desc[UR4][R2.64] ;  /* 0x0000000402007981 */ /* 0x0002e4000c1e1900 */
[----:B-1----:R-:W-:Y:S01]  /*0120*/  HFMA2.MMA R3, -RZ, RZ, 1.625, 0 ;  /* 0x3e800000ff037435 */ /* 0x002fe200000001ff */
[----:B--2---:R-:W-:Y:S02]  /*0130*/  FADD R6, RZ, -R4 ;  /* 0x80000004ff067221 */ /* 0x004fe40000000000 */
[----:B------:R-:W1:Y:S02]  /*0140*/  LDC.64 R4, c[0x0][0x218] ;  /* 0x00008600ff047b82 */ /* 0x000e640000000a00 */
[----:B------:R-:W-:-:S05]  /*0150*/  FMUL R6, R6, 1.4426950216293334961 ;  /* 0x3fb8aa3b06067820 */ /* 0x000fca0000400000 */
[----:B------:R-:W-:-:S13]  /*0160*/  FSETP.GEU.AND P0, PT, R6, -126, PT ;  /* 0xc2fc00000600780b */ /* 0x000fda0003f0e000 */
[----:B------:R-:W-:-:S04]  /*0170*/  @!P0 FMUL R6, R6, 0.5 ;  /* 0x3f00000006068820 */ /* 0x000fc80000400000 */
[----:B------:R-:W2:Y:S02]  /*0180*/  MUFU.EX2 R8, R6 ;  /* 0x0000000600087308 */ /* 0x000ea40000000800 */
[----:B--2---:R-:W-:-:S04]  /*0190*/  @!P0 FMUL R8, R8, R8 ;  /* 0x0000000808088220 */ /* 0x004fc80000400000 */
[----:B------:R-:W-:-:S05]  /*01a0*/  FADD R8, R8, 1 ;  /* 0x3f80000008087421 */ /* 0x000fca0000000000 */
[----:B------:R-:W-:-:S04]  /*01b0*/  FSETP.GT.AND P0, PT, R8, 8.50705917302346158658e+37, PT ;  /* 0x7e8000000800780b */ /* 0x000fc80003f04000 */
[----:B------:R-:W-:-:S09]  /*01c0*/  FSEL R3, R3, 1, P0 ;  /* 0x3f80000003037808 */ /* 0x000fd20000000000 */
[----:B------:R-:W-:-:S06]  /*01d0*/  @P0 FMUL R8, R8, 0.25 ;  /* 0x3e80000008080820 */ /* 0x000fcc0000400000 */
[----:B------:R-:W2:Y:S02]  /*01e0*/  MUFU.RCP R8, R8 ;  /* 0x0000000800087308 */ /* 0x000ea40000001000 */
[----:B--2---:R-:W-:Y:S01]  /*01f0*/  FMUL R9, R8, R3 ;  /* 0x0000000308097220 */ /* 0x004fe20000400000 */
[----:B-1----:R-:W-:-:S04]  /*0200*/  IMAD.WIDE R2, R7, 0x4, R4 ;  /* 0x0000000407027825 */ /* 0x002fc800078e0204 */
[----:B---3--:R-:W-:-:S05]  /*0210*/  FMUL R9, R0, R9 ;  /* 0x0000000900097220 */ /* 0x008fca0000400000 */
[----:B------:R-:W-:Y:S01]  /*0220*/  STG.E desc[UR4][R2.64], R9 ;  /* 0x0000000902007986 */ /* 0x000fe2000c101904 */
[----:B------:R-:W-:Y:S05]  /*0230*/  EXIT ;  /* 0x000000000000794d */ /* 0x000fea0003800000 */
.L_x_0:
[----:B------:R-:W-:-:S00]  /*0240*/  BRA `(.L_x_0) ;  /* 0xfffffffc00fc7947 */ /* 0x000fc0000383ffff */
[----:B------:R-:W-:-:S00]  /*0250*/  NOP ;  /* 0x0000000000007918 */ /* 0x000fc00000000000 */
        /* <DEDUP_REMOVED lines=10> */
.L_x_1:


//--------------------- .nv.constant0.triton_poi_fused_mul_sigmoid_24 --------------------------
	.section	.nv.constant0.triton_poi_fused_mul_sigmoid_24,"a",@progbits
	.sectionflags	@""
	.align	4
.nv.constant0.triton_poi_fused_mul_sigmoid_24:
	.zero		548
